//
// Generated by NVIDIA NVVM Compiler
//
// Compiler Build ID: CL-36424714
// Cuda compilation tools, release 13.0, V13.0.88
// Based on NVVM 20.0.0
//

.version 9.0
.target sm_100
.address_size 64

	// .globl	_Z6kernelPi

.visible .entry _Z6kernelPi(
	.param .u64 .ptr .align 1 _Z6kernelPi_param_0
)
{
	.reg .b32 	%r<2>;
	.reg .b64 	%rd<3>;

	ld.param.u64 	%rd1, [_Z6kernelPi_param_0];
	cvta.to.global.u64 	%rd2, %rd1;
	mov.b32 	%r1, 42;
	st.global.u32 	[%rd2], %r1;
	ret;

}
	// .globl	_Z6kernelPii
.visible .entry _Z6kernelPii(
	.param .u64 .ptr .align 1 _Z6kernelPii_param_0,
	.param .u32 _Z6kernelPii_param_1
)
{
	.reg .pred 	%p<2>;
	.reg .b32 	%r<6>;
	.reg .b64 	%rd<5>;

	ld.param.u64 	%rd1, [_Z6kernelPii_param_0];
	ld.param.u32 	%r2, [_Z6kernelPii_param_1];
	mov.u32 	%r3, %ntid.x;
	mov.u32 	%r4, %ctaid.x;
	mov.u32 	%r5, %tid.x;
	mad.lo.s32 	%r1, %r3, %r4, %r5;
	setp.gt.s32 	%p1, %r1, %r2;
	@%p1 bra 	$L__BB1_2;
	cvta.to.global.u64 	%rd2, %rd1;
	mul.wide.s32 	%rd3, %r1, 4;
	add.s64 	%rd4, %rd2, %rd3;
	st.global.u32 	[%rd4], %r1;
$L__BB1_2:
	ret;

}
	// .globl	_Z7kernel2Pii
.visible .entry _Z7kernel2Pii(
	.param .u64 .ptr .align 1 _Z7kernel2Pii_param_0,
	.param .u32 _Z7kernel2Pii_param_1
)
{
	.reg .pred 	%p<3>;
	.reg .b32 	%r<11>;
	.reg .b64 	%rd<5>;

	ld.param.u64 	%rd2, [_Z7kernel2Pii_param_0];
	ld.param.u32 	%r6, [_Z7kernel2Pii_param_1];
	mov.u32 	%r1, %ntid.x;
	mov.u32 	%r7, %ctaid.x;
	mov.u32 	%r8, %tid.x;
	mad.lo.s32 	%r10, %r1, %r7, %r8;
	setp.ge.s32 	%p1, %r10, %r6;
	@%p1 bra 	$L__BB2_3;
	mov.u32 	%r9, %nctaid.x;
	mul.lo.s32 	%r3, %r1, %r9;
	cvta.to.global.u64 	%rd1, %rd2;
$L__BB2_2:
	mul.wide.s32 	%rd3, %r10, 4;
	add.s64 	%rd4, %rd1, %rd3;
	st.global.u32 	[%rd4], %r10;
	add.s32 	%r10, %r10, %r3;
	setp.lt.s32 	%p2, %r10, %r6;
	@%p2 bra 	$L__BB2_2;
$L__BB2_3:
	ret;

}


// ===== COMPILED SASS (sm_100) =====

	.target	sm_100

	.elftype	@"ET_EXEC"


//--------------------- .note.nv.tkinfo           --------------------------
	.section	.note.nv.tkinfo,"",@"SHT_NOTE"
	.sectionflags	@"SHF_NOTE_NV_TKINFO"
	.tkinfo
        /*0018*/ 	.word	0x00000002
        /*0030*/ 	.string	""
        /*0030*/ 	.string	"ptxas"
        /*0030*/ 	.string	"Cuda compilation tools, release 13.0, V13.0.88"
        /*0030*/ 	.string	"Build cuda_13.0.r13.0/compiler.36424714_0"
        /*0030*/ 	.string	"-arch sm_100 -m 64 "



//--------------------- .note.nv.cuinfo           --------------------------
	.section	.note.nv.cuinfo,"",@"SHT_NOTE"
	.sectionflags	@"SHF_NOTE_NV_CUINFO"
        /*0018*/ 	.short	0x0002
        /*001a*/ 	.short	0x0064
        /*001c*/ 	.short	0x0082
	.zero		2


//--------------------- .nv.info                  --------------------------
	.section	.nv.info,"",@"SHT_CUDA_INFO"
	.align	4


	//----- nvinfo : EIATTR_REGCOUNT
	.align		4
        /*0000*/ 	.byte	0x04, 0x2f
        /*0002*/ 	.short	(.L_1 - .L_0)
	.align		4
.L_0:
        /*0004*/ 	.word	index@(_Z6kernelPi)
        /*0008*/ 	.word	0x00000008


	//----- nvinfo : EIATTR_FRAME_SIZE
	.align		4
.L_1:
        /*000c*/ 	.byte	0x04, 0x11
        /*000e*/ 	.short	(.L_3 - .L_2)
	.align		4
.L_2:
        /*0010*/ 	.word	index@(_Z6kernelPi)
        /*0014*/ 	.word	0x00000000


	//----- nvinfo : EIATTR_REGCOUNT
	.align		4
.L_3:
        /*0018*/ 	.byte	0x04, 0x2f
        /*001a*/ 	.short	(.L_5 - .L_4)
	.align		4
.L_4:
        /*001c*/ 	.word	index@(_Z6kernelPii)
        /*0020*/ 	.word	0x00000008


	//----- nvinfo : EIATTR_FRAME_SIZE
	.align		4
.L_5:
        /*0024*/ 	.byte	0x04, 0x11
        /*0026*/ 	.short	(.L_7 - .L_6)
	.align		4
.L_6:
        /*0028*/ 	.word	index@(_Z6kernelPii)
        /*002c*/ 	.word	0x00000000


	//----- nvinfo : EIATTR_REGCOUNT
	.align		4
.L_7:
        /*0030*/ 	.byte	0x04, 0x2f
        /*0032*/ 	.short	(.L_9 - .L_8)
	.align		4
.L_8:
        /*0034*/ 	.word	index@(_Z7kernel2Pii)
        /*0038*/ 	.word	0x00000008


	//----- nvinfo : EIATTR_FRAME_SIZE
	.align		4
.L_9:
        /*003c*/ 	.byte	0x04, 0x11
        /*003e*/ 	.short	(.L_11 - .L_10)
	.align		4
.L_10:
        /*0040*/ 	.word	index@(_Z7kernel2Pii)
        /*0044*/ 	.word	0x00000000


	//----- nvinfo : EIATTR_MIN_STACK_SIZE
	.align		4
.L_11:
        /*0048*/ 	.byte	0x04, 0x12
        /*004a*/ 	.short	(.L_13 - .L_12)
	.align		4
.L_12:
        /*004c*/ 	.word	index@(_Z7kernel2Pii)
        /*0050*/ 	.word	0x00000000


	//----- nvinfo : EIATTR_MIN_STACK_SIZE
	.align		4
.L_13:
        /*0054*/ 	.byte	0x04, 0x12
        /*0056*/ 	.short	(.L_15 - .L_14)
	.align		4
.L_14:
        /*0058*/ 	.word	index@(_Z6kernelPii)
        /*005c*/ 	.word	0x00000000


	//----- nvinfo : EIATTR_MIN_STACK_SIZE
	.align		4
.L_15:
        /*0060*/ 	.byte	0x04, 0x12
        /*0062*/ 	.short	(.L_17 - .L_16)
	.align		4
.L_16:
        /*0064*/ 	.word	index@(_Z6kernelPi)
        /*0068*/ 	.word	0x00000000
.L_17:


//--------------------- .nv.compat                --------------------------
	.section	.nv.compat,"",@"SHT_CUDA_COMPAT_INFO"
	.align	4
        /*0000*/ 	.byte	0x02, 0x09, 0x00, 0x00, 0x02, 0x02, 0x01, 0x00, 0x02, 0x05, 0x05, 0x00, 0x03, 0x07, 0x01, 0x01
        /*0010*/ 	.byte	0x02, 0x03, 0x00, 0x00, 0x02, 0x06, 0x01, 0x00, 0x04, 0x0b, 0x08, 0x00, 0x09, 0x00, 0x00, 0x00
        /*0020*/ 	.byte	0x00, 0x00, 0x00, 0x00


//--------------------- .nv.info._Z7kernel2Pii    --------------------------
	.section	.nv.info._Z7kernel2Pii,"",@"SHT_CUDA_INFO"
	.sectionflags	@""
	.align	4


	//----- nvinfo : EIATTR_CUDA_API_VERSION
	.align		4
        /*0000*/ 	.byte	0x04, 0x37
        /*0002*/ 	.short	(.L_19 - .L_18)
.L_18:
        /*0004*/ 	.word	0x00000082


	//----- nvinfo : EIATTR_KPARAM_INFO
	.align		4
.L_19:
        /*0008*/ 	.byte	0x04, 0x17
        /*000a*/ 	.short	(.L_21 - .L_20)
.L_20:
        /*000c*/ 	.word	0x00000000
        /*0010*/ 	.short	0x0001
        /*0012*/ 	.short	0x0008
        /*0014*/ 	.byte	0x00, 0xf0, 0x11, 0x00


	//----- nvinfo : EIATTR_KPARAM_INFO
	.align		4
.L_21:
        /*0018*/ 	.byte	0x04, 0x17
        /*001a*/ 	.short	(.L_23 - .L_22)
.L_22:
        /*001c*/ 	.word	0x00000000
        /*0020*/ 	.short	0x0000
        /*0022*/ 	.short	0x0000
        /*0024*/ 	.byte	0x00, 0xf5, 0x21, 0x00


	//----- nvinfo : EIATTR_SPARSE_MMA_MASK
	.align		4
.L_23:
        /*0028*/ 	.byte	0x03, 0x50
        /*002a*/ 	.short	0x0000


	//----- nvinfo : EIATTR_MAXREG_COUNT
	.align		4
        /*002c*/ 	.byte	0x03, 0x1b
        /*002e*/ 	.short	0x00ff


	//----- nvinfo : EIATTR_MERCURY_ISA_VERSION
	.align		4
        /*0030*/ 	.byte	0x03, 0x5f
        /*0032*/ 	.short	0x0101


	//----- nvinfo : EIATTR_VRC_CTA_INIT_COUNT
	.align		4
        /*0034*/ 	.byte	0x02, 0x4a
	.zero		1
	.zero		1


	//----- nvinfo : EIATTR_EXIT_INSTR_OFFSETS
	.align		4
        /*0038*/ 	.byte	0x04, 0x1c
        /*003a*/ 	.short	(.L_25 - .L_24)


	//   ....[0]....
.L_24:
        /*003c*/ 	.word	0x00000070


	//   ....[1]....
        /*0040*/ 	.word	0x00000110


	//----- nvinfo : EIATTR_CRS_STACK_SIZE
	.align		4
.L_25:
        /*0044*/ 	.byte	0x04, 0x1e
        /*0046*/ 	.short	(.L_27 - .L_26)
.L_26:
        /*0048*/ 	.word	0x00000000


	//----- nvinfo : EIATTR_CBANK_PARAM_SIZE
	.align		4
.L_27:
        /*004c*/ 	.byte	0x03, 0x19
        /*004e*/ 	.short	0x000c


	//----- nvinfo : EIATTR_PARAM_CBANK
	.align		4
        /*0050*/ 	.byte	0x04, 0x0a
        /*0052*/ 	.short	(.L_29 - .L_28)
	.align		4
.L_28:
        /*0054*/ 	.word	index@(.nv.constant0._Z7kernel2Pii)
        /*0058*/ 	.short	0x0380
        /*005a*/ 	.short	0x000c


	//----- nvinfo : EIATTR_SW_WAR
	.align		4
.L_29:
        /*005c*/ 	.byte	0x04, 0x36
        /*005e*/ 	.short	(.L_31 - .L_30)
.L_30:
        /*0060*/ 	.word	0x00000008
.L_31:


//--------------------- .nv.info._Z6kernelPii     --------------------------
	.section	.nv.info._Z6kernelPii,"",@"SHT_CUDA_INFO"
	.sectionflags	@""
	.align	4


	//----- nvinfo : EIATTR_CUDA_API_VERSION
	.align		4
        /*0000*/ 	.byte	0x04, 0x37
        /*0002*/ 	.short	(.L_33 - .L_32)
.L_32:
        /*0004*/ 	.word	0x00000082


	//----- nvinfo : EIATTR_KPARAM_INFO
	.align		4
.L_33:
        /*0008*/ 	.byte	0x04, 0x17
        /*000a*/ 	.short	(.L_35 - .L_34)
.L_34:
        /*000c*/ 	.word	0x00000000
        /*0010*/ 	.short	0x0001
        /*0012*/ 	.short	0x0008
        /*0014*/ 	.byte	0x00, 0xf0, 0x11, 0x00


	//----- nvinfo : EIATTR_KPARAM_INFO
	.align		4
.L_35:
        /*0018*/ 	.byte	0x04, 0x17
        /*001a*/ 	.short	(.L_37 - .L_36)
.L_36:
        /*001c*/ 	.word	0x00000000
        /*0020*/ 	.short	0x0000
        /*0022*/ 	.short	0x0000
        /*0024*/ 	.byte	0x00, 0xf5, 0x21, 0x00


	//----- nvinfo : EIATTR_SPARSE_MMA_MASK
	.align		4
.L_37:
        /*0028*/ 	.byte	0x03, 0x50
        /*002a*/ 	.short	0x0000


	//----- nvinfo : EIATTR_MAXREG_COUNT
	.align		4
        /*002c*/ 	.byte	0x03, 0x1b
        /*002e*/ 	.short	0x00ff


	//----- nvinfo : EIATTR_MERCURY_ISA_VERSION
	.align		4
        /*0030*/ 	.byte	0x03, 0x5f
        /*0032*/ 	.short	0x0101


	//----- nvinfo : EIATTR_VRC_CTA_INIT_COUNT
	.align		4
        /*0034*/ 	.byte	0x02, 0x4a
	.zero		1
	.zero		1


	//----- nvinfo : EIATTR_EXIT_INSTR_OFFSETS
	.align		4
        /*0038*/ 	.byte	0x04, 0x1c
        /*003a*/ 	.short	(.L_39 - .L_38)


	//   ....[0]....
.L_38:
        /*003c*/ 	.word	0x00000070


	//   ....[1]....
        /*0040*/ 	.word	0x000000c0


	//----- nvinfo : EIATTR_CBANK_PARAM_SIZE
	.align		4
.L_39:
        /*0044*/ 	.byte	0x03, 0x19
        /*0046*/ 	.short	0x000c


	//----- nvinfo : EIATTR_PARAM_CBANK
	.align		4
        /*0048*/ 	.byte	0x04, 0x0a
        /*004a*/ 	.short	(.L_41 - .L_40)
	.align		4
.L_40:
        /*004c*/ 	.word	index@(.nv.constant0._Z6kernelPii)
        /*0050*/ 	.short	0x0380
        /*0052*/ 	.short	0x000c


	//----- nvinfo : EIATTR_SW_WAR
	.align		4
.L_41:
        /*0054*/ 	.byte	0x04, 0x36
        /*0056*/ 	.short	(.L_43 - .L_42)
.L_42:
        /*0058*/ 	.word	0x00000008
.L_43:


//--------------------- .nv.info._Z6kernelPi      --------------------------
	.section	.nv.info._Z6kernelPi,"",@"SHT_CUDA_INFO"
	.sectionflags	@""
	.align	4


	//----- nvinfo : EIATTR_CUDA_API_VERSION
	.align		4
        /*0000*/ 	.byte	0x04, 0x37
        /*0002*/ 	.short	(.L_45 - .L_44)
.L_44:
        /*0004*/ 	.word	0x00000082


	//----- nvinfo : EIATTR_KPARAM_INFO
	.align		4
.L_45:
        /*0008*/ 	.byte	0x04, 0x17
        /*000a*/ 	.short	(.L_47 - .L_46)
.L_46:
        /*000c*/ 	.word	0x00000000
        /*0010*/ 	.short	0x0000
        /*0012*/ 	.short	0x0000
        /*0014*/ 	.byte	0x00, 0xf5, 0x21, 0x00


	//----- nvinfo : EIATTR_SPARSE_MMA_MASK
	.align		4
.L_47:
        /*0018*/ 	.byte	0x03, 0x50
        /*001a*/ 	.short	0x0000


	//----- nvinfo : EIATTR_MAXREG_COUNT
	.align		4
        /*001c*/ 	.byte	0x03, 0x1b
        /*001e*/ 	.short	0x00ff


	//----- nvinfo : EIATTR_MERCURY_ISA_VERSION
	.align		4
        /*0020*/ 	.byte	0x03, 0x5f
        /*0022*/ 	.short	0x0101


	//----- nvinfo : EIATTR_VRC_CTA_INIT_COUNT
	.align		4
        /*0024*/ 	.byte	0x02, 0x4a
	.zero		1
	.zero		1


	//----- nvinfo : EIATTR_EXIT_INSTR_OFFSETS
	.align		4
        /*0028*/ 	.byte	0x04, 0x1c
        /*002a*/ 	.short	(.L_49 - .L_48)


	//   ....[0]....
.L_48:
        /*002c*/ 	.word	0x00000050


	//----- nvinfo : EIATTR_CBANK_PARAM_SIZE
	.align		4
.L_49:
        /*0030*/ 	.byte	0x03, 0x19
        /*0032*/ 	.short	0x0008


	//----- nvinfo : EIATTR_PARAM_CBANK
	.align		4
        /*0034*/ 	.byte	0x04, 0x0a
        /*0036*/ 	.short	(.L_51 - .L_50)
	.align		4
.L_50:
        /*0038*/ 	.word	index@(.nv.constant0._Z6kernelPi)
        /*003c*/ 	.short	0x0380
        /*003e*/ 	.short	0x0008


	//----- nvinfo : EIATTR_SW_WAR
	.align		4
.L_51:
        /*0040*/ 	.byte	0x04, 0x36
        /*0042*/ 	.short	(.L_53 - .L_52)
.L_52:
        /*0044*/ 	.word	0x00000008
.L_53:


//--------------------- .nv.callgraph             --------------------------
	.section	.nv.callgraph,"",@"SHT_CUDA_CALLGRAPH"
	.align	4
	.sectionentsize	8
	.align		4
        /*0000*/ 	.word	0x00000000
	.align		4
        /*0004*/ 	.word	0xffffffff
	.align		4
        /*0008*/ 	.word	0x00000000
	.align		4
        /*000c*/ 	.word	0xfffffffe
	.align		4
        /*0010*/ 	.word	0x00000000
	.align		4
        /*0014*/ 	.word	0xfffffffd
	.align		4
        /*0018*/ 	.word	0x00000000
	.align		4
        /*001c*/ 	.word	0xfffffffc


//--------------------- .text._Z7kernel2Pii       --------------------------
	.section	.text._Z7kernel2Pii,"ax",@progbits
	.align	128
        .global         _Z7kernel2Pii
        .type           _Z7kernel2Pii,@function
        .size           _Z7kernel2Pii,(.L_x_4 - _Z7kernel2Pii)
        .other          _Z7kernel2Pii,@"STO_CUDA_ENTRY STV_DEFAULT"
_Z7kernel2Pii:
.text._Z7kernel2Pii:
[----:B------:R-:W-:Y:S01]  /*0000*/  LDC R1, c[0x0][0x37c] ;  /* 0x0000df00ff017b82 */ /* 0x000fe20000000800 */
[----:B------:R-:W0:Y:S01]  /*0010*/  S2R R0, SR_CTAID.X ;  /* 0x0000000000007919 */ /* 0x000e220000002500 */
[----:B------:R-:W0:Y:S01]  /*0020*/  LDCU UR4, c[0x0][0x360] ;  /* 0x00006c00ff0477ac */ /* 0x000e220008000800 */
[----:B------:R-:W0:Y:S01]  /*0030*/  S2R R3, SR_TID.X ;  /* 0x0000000000037919 */ /* 0x000e220000002100 */
[----:B------:R-:W1:Y:S01]  /*0040*/  LDCU UR8, c[0x0][0x388] ;  /* 0x00007100ff0877ac */ /* 0x000e620008000800 */
[----:B0-----:R-:W-:-:S05]  /*0050*/  IMAD R0, R0, UR4, R3 ;  /* 0x0000000400007c24 */ /* 0x001fca000f8e0203 */
[----:B-1----:R-:W-:-:S13]  /*0060*/  ISETP.GE.AND P0, PT, R0, UR8, PT ;  /* 0x0000000800007c0c */ /* 0x002fda000bf06270 */
[----:B------:R-:W-:Y:S05]  /*0070*/  @P0 EXIT ;  /* 0x000000000000094d */ /* 0x000fea0003800000 */
[----:B------:R-:W0:Y:S01]  /*0080*/  LDC.64 R4, c[0x0][0x380] ;  /* 0x0000e000ff047b82 */ /* 0x000e220000000a00 */
[----:B------:R-:W1:Y:S01]  /*0090*/  LDCU UR5, c[0x0][0x370] ;  /* 0x00006e00ff0577ac */ /* 0x000e620008000800 */
[----:B------:R-:W2:Y:S01]  /*00a0*/  LDCU.64 UR6, c[0x0][0x358] ;  /* 0x00006b00ff0677ac */ /* 0x000ea20008000a00 */
[----:B-1----:R-:W-:-:S12]  /*00b0*/  UIMAD UR4, UR4, UR5, URZ ;  /* 0x00000005040472a4 */ /* 0x002fd8000f8e02ff */
.L_x_0:
[----:B0-----:R-:W-:-:S05]  /*00c0*/  IMAD.WIDE R2, R0, 0x4, R4 ;  /* 0x0000000400027825 */ /* 0x001fca00078e0204 */
[----:B--2---:R0:W-:Y:S02]  /*00d0*/  STG.E desc[UR6][R2.64], R0 ;  /* 0x0000000002007986 */ /* 0x0041e4000c101906 */
[----:B0-----:R-:W-:-:S04]  /*00e0*/  IADD3 R0, PT, PT, R0, UR4, RZ ;  /* 0x0000000400007c10 */ /* 0x001fc8000fffe0ff */
[----:B------:R-:W-:-:S13]  /*00f0*/  ISETP.GE.AND P0, PT, R0, UR8, PT ;  /* 0x0000000800007c0c */ /* 0x000fda000bf06270 */
[----:B------:R-:W-:Y:S05]  /*0100*/  @!P0 BRA `(.L_x_0) ;  /* 0xfffffffc00ec8947 */ /* 0x000fea000383ffff */
[----:B------:R-:W-:Y:S05]  /*0110*/  EXIT ;  /* 0x000000000000794d */ /* 0x000fea0003800000 */
.L_x_1:
[----:B------:R-:W-:-:S00]  /*0120*/  BRA `(.L_x_1) ;  /* 0xfffffffc00fc7947 */ /* 0x000fc0000383ffff */
[----:B------:R-:W-:-:S00]  /*0130*/  NOP ;  /* 0x0000000000007918 */ /* 0x000fc00000000000 */
        /* <DEDUP_REMOVED lines=12> */
.L_x_4:


//--------------------- .text._Z6kernelPii        --------------------------
	.section	.text._Z6kernelPii,"ax",@progbits
	.align	128
        .global         _Z6kernelPii
        .type           _Z6kernelPii,@function
        .size           _Z6kernelPii,(.L_x_5 - _Z6kernelPii)
        .other          _Z6kernelPii,@"STO_CUDA_ENTRY STV_DEFAULT"
_Z6kernelPii:
.text._Z6kernelPii:
[----:B------:R-:W-:Y:S01]  /*0000*/  LDC R1, c[0x0][0x37c] ;  /* 0x0000df00ff017b82 */ /* 0x000fe20000000800 */
[----:B------:R-:W0:Y:S01]  /*0010*/  S2R R5, SR_CTAID.X ;  /* 0x0000000000057919 */ /* 0x000e220000002500 */
[----:B------:R-:W0:Y:S01]  /*0020*/  LDCU UR4, c[0x0][0x360] ;  /* 0x00006c00ff0477ac */ /* 0x000e220008000800 */
[----:B------:R-:W0:Y:S01]  /*0030*/  S2R R0, SR_TID.X ;  /* 0x0000000000007919 */ /* 0x000e220000002100 */
[----:B------:R-:W1:Y:S01]  /*0040*/  LDCU UR5, c[0x0][0x388] ;  /* 0x00007100ff0577ac */ /* 0x000e620008000800 */
[----:B0-----:R-:W-:-:S05]  /*0050*/  IMAD R5, R5, UR4, R0 ;  /* 0x0000000405057c24 */ /* 0x001fca000f8e0200 */
[----:B-1----:R-:W-:-:S13]  /*0060*/  ISETP.GT.AND P0, PT, R5, UR5, PT ;  /* 0x0000000505007c0c */ /* 0x002fda000bf04270 */
[----:B------:R-:W-:Y:S05]  /*0070*/  @P0 EXIT ;  /* 0x000000000000094d */ /* 0x000fea0003800000 */
[----:B------:R-:W0:Y:S01]  /*0080*/  LDC.64 R2, c[0x0][0x380] ;  /* 0x0000e000ff027b82 */ /* 0x000e220000000a00 */
[----:B------:R-:W1:Y:S01]  /*0090*/  LDCU.64 UR4, c[0x0][0x358] ;  /* 0x00006b00ff0477ac */ /* 0x000e620008000a00 */
[----:B0-----:R-:W-:-:S05]  /*00a0*/  IMAD.WIDE R2, R5, 0x4, R2 ;  /* 0x0000000405027825 */ /* 0x001fca00078e0202 */
[----:B-1----:R-:W-:Y:S01]  /*00b0*/  STG.E desc[UR4][R2.64], R5 ;  /* 0x0000000502007986 */ /* 0x002fe2000c101904 */
[----:B------:R-:W-:Y:S05]  /*00c0*/  EXIT ;  /* 0x000000000000794d */ /* 0x000fea0003800000 */
.L_x_2:
        /* <DEDUP_REMOVED lines=11> */
.L_x_5:


//--------------------- .text._Z6kernelPi         --------------------------
	.section	.text._Z6kernelPi,"ax",@progbits
	.align	128
        .global         _Z6kernelPi
        .type           _Z6kernelPi,@function
        .size           _Z6kernelPi,(.L_x_6 - _Z6kernelPi)
        .other          _Z6kernelPi,@"STO_CUDA_ENTRY STV_DEFAULT"
_Z6kernelPi:
.text._Z6kernelPi:
[----:B------:R-:W-:Y:S08]  /*0000*/  LDC R1, c[0x0][0x37c] ;  /* 0x0000df00ff017b82 */ /* 0x000ff00000000800 */
[----:B------:R-:W0:Y:S01]  /*0010*/  LDC.64 R2, c[0x0][0x380] ;  /* 0x0000e000ff027b82 */ /* 0x000e220000000a00 */
[----:B------:R-:W0:Y:S01]  /*0020*/  LDCU.64 UR4, c[0x0][0x358] ;  /* 0x00006b00ff0477ac */ /* 0x000e220008000a00 */
[----:B------:R-:W-:-:S05]  /*0030*/  HFMA2 R5, -RZ, RZ, 0, 2.50339508056640625e-06 ;  /* 0x0000002aff057431 */ /* 0x000fca00000001ff */
[----:B0-----:R-:W-:Y:S01]  /*0040*/  STG.E desc[UR4][R2.64], R5 ;  /* 0x0000000502007986 */ /* 0x001fe2000c101904 */
[----:B------:R-:W-:Y:S05]  /*0050*/  EXIT ;  /* 0x000000000000794d */ /* 0x000fea0003800000 */
.L_x_3:
        /* <DEDUP_REMOVED lines=10> */
.L_x_6:


//--------------------- .nv.shared.reserved.0     --------------------------
	.section	.nv.shared.reserved.0,"aw",@nobits
	.weak		__nv_reservedSMEM_offset_0_alias
	.size		__nv_reservedSMEM_offset_0_alias, 0, 64
	.other		__nv_reservedSMEM_offset_0_alias,@"STO_CUDA_RESERVED_SHARED STV_DEFAULT"
__nv_reservedSMEM_offset_0_alias:
	.zero		0
	.zero		64


//--------------------- .nv.constant0._Z7kernel2Pii --------------------------
	.section	.nv.constant0._Z7kernel2Pii,"a",@progbits
	.sectionflags	@""
	.align	4
.nv.constant0._Z7kernel2Pii:
	.zero		908


//--------------------- .nv.constant0._Z6kernelPii --------------------------
	.section	.nv.constant0._Z6kernelPii,"a",@progbits
	.sectionflags	@""
	.align	4
.nv.constant0._Z6kernelPii:
	.zero		908


//--------------------- .nv.constant0._Z6kernelPi --------------------------
	.section	.nv.constant0._Z6kernelPi,"a",@progbits
	.sectionflags	@""
	.align	4
.nv.constant0._Z6kernelPi:
	.zero		904


//--------------------- SYMBOLS --------------------------

	.type		.nv.reservedSmem.offset0,@object
	.size		.nv.reservedSmem.offset0,0x4
